//
// Generated by NVIDIA NVVM Compiler
//
// Compiler Build ID: CL-36424714
// Cuda compilation tools, release 13.0, V13.0.88
// Based on NVVM 20.0.0
//

.version 9.0
.target sm_100
.address_size 64

	// .globl	_Z4testv
.extern .func  (.param .b32 func_retval0) vprintf
(
	.param .b64 vprintf_param_0,
	.param .b64 vprintf_param_1
)
;
.global .align 1 .b8 $str[6] = {99, 104, 101, 99, 107};

.visible .entry _Z4testv()
{
	.reg .b32 	%r<3>;
	.reg .b64 	%rd<3>;

	mov.u64 	%rd1, $str;
	cvta.global.u64 	%rd2, %rd1;
	{ // callseq 0, 0
	.param .b64 param0;
	st.param.b64 	[param0], %rd2;
	.param .b64 param1;
	st.param.b64 	[param1], 0;
	.param .b32 retval0;
	call.uni (retval0), 
	vprintf, 
	(
	param0, 
	param1
	);
	ld.param.b32 	%r1, [retval0];
	} // callseq 0
	ret;

}


// ===== COMPILED SASS (sm_100) =====

	.target	sm_100

	.elftype	@"ET_EXEC"


//--------------------- .note.nv.tkinfo           --------------------------
	.section	.note.nv.tkinfo,"",@"SHT_NOTE"
	.sectionflags	@"SHF_NOTE_NV_TKINFO"
	.tkinfo
        /*0018*/ 	.word	0x00000002
        /*0030*/ 	.string	""
        /*0030*/ 	.string	"ptxas"
        /*0030*/ 	.string	"Cuda compilation tools, release 13.0, V13.0.88"
        /*0030*/ 	.string	"Build cuda_13.0.r13.0/compiler.36424714_0"
        /*0030*/ 	.string	"-arch sm_100 -m 64 "



//--------------------- .note.nv.cuinfo           --------------------------
	.section	.note.nv.cuinfo,"",@"SHT_NOTE"
	.sectionflags	@"SHF_NOTE_NV_CUINFO"
        /*0018*/ 	.short	0x0002
        /*001a*/ 	.short	0x0064
        /*001c*/ 	.short	0x0082
	.zero		2


//--------------------- .nv.info                  --------------------------
	.section	.nv.info,"",@"SHT_CUDA_INFO"
	.align	4


	//----- nvinfo : EIATTR_REGCOUNT
	.align		4
        /*0000*/ 	.byte	0x04, 0x2f
        /*0002*/ 	.short	(.L_2 - .L_1)
	.align		4
.L_1:
        /*0004*/ 	.word	index@(_Z4testv)
        /*0008*/ 	.word	0x00000018


	//----- nvinfo : EIATTR_FRAME_SIZE
	.align		4
.L_2:
        /*000c*/ 	.byte	0x04, 0x11
        /*000e*/ 	.short	(.L_4 - .L_3)
	.align		4
.L_3:
        /*0010*/ 	.word	index@(_Z4testv)
        /*0014*/ 	.word	0x00000000


	//----- nvinfo : EIATTR_MIN_STACK_SIZE
	.align		4
.L_4:
        /*0018*/ 	.byte	0x04, 0x12
        /*001a*/ 	.short	(.L_6 - .L_5)
	.align		4
.L_5:
        /*001c*/ 	.word	index@(_Z4testv)
        /*0020*/ 	.word	0x00000000
.L_6:


//--------------------- .nv.compat                --------------------------
	.section	.nv.compat,"",@"SHT_CUDA_COMPAT_INFO"
	.align	4
        /*0000*/ 	.byte	0x02, 0x09, 0x00, 0x00, 0x02, 0x02, 0x01, 0x00, 0x02, 0x05, 0x05, 0x00, 0x03, 0x07, 0x01, 0x01
        /*0010*/ 	.byte	0x02, 0x03, 0x00, 0x00, 0x02, 0x06, 0x01, 0x00, 0x04, 0x0b, 0x08, 0x00, 0x09, 0x00, 0x00, 0x00
        /*0020*/ 	.byte	0x00, 0x00, 0x00, 0x00


//--------------------- .nv.info._Z4testv         --------------------------
	.section	.nv.info._Z4testv,"",@"SHT_CUDA_INFO"
	.sectionflags	@""
	.align	4


	//----- nvinfo : EIATTR_CUDA_API_VERSION
	.align		4
        /*0000*/ 	.byte	0x04, 0x37
        /*0002*/ 	.short	(.L_8 - .L_7)
.L_7:
        /*0004*/ 	.word	0x00000082


	//----- nvinfo : EIATTR_SPARSE_MMA_MASK
	.align		4
.L_8:
        /*0008*/ 	.byte	0x03, 0x50
        /*000a*/ 	.short	0x0000


	//----- nvinfo : EIATTR_MAXREG_COUNT
	.align		4
        /*000c*/ 	.byte	0x03, 0x1b
        /*000e*/ 	.short	0x00ff


	//----- nvinfo : EIATTR_EXTERNS
	.align		4
        /*0010*/ 	.byte	0x04, 0x0f
        /*0012*/ 	.short	(.L_10 - .L_9)


	//   ....[0]....
	.align		4
.L_9:
        /*0014*/ 	.word	index@(vprintf)


	//----- nvinfo : EIATTR_MERCURY_ISA_VERSION
	.align		4
.L_10:
        /*0018*/ 	.byte	0x03, 0x5f
        /*001a*/ 	.short	0x0101


	//----- nvinfo : EIATTR_VRC_CTA_INIT_COUNT
	.align		4
        /*001c*/ 	.byte	0x02, 0x4a
	.zero		1
	.zero		1


	//----- nvinfo : EIATTR_SYSCALL_OFFSETS
	.align		4
        /*0020*/ 	.byte	0x04, 0x46
        /*0022*/ 	.short	(.L_12 - .L_11)


	//   ....[0]....
.L_11:
        /*0024*/ 	.word	0x00000080


	//----- nvinfo : EIATTR_EXIT_INSTR_OFFSETS
	.align		4
.L_12:
        /*0028*/ 	.byte	0x04, 0x1c
        /*002a*/ 	.short	(.L_14 - .L_13)


	//   ....[0]....
.L_13:
        /*002c*/ 	.word	0x00000090


	//----- nvinfo : EIATTR_SW_WAR
	.align		4
.L_14:
        /*0030*/ 	.byte	0x04, 0x36
        /*0032*/ 	.short	(.L_16 - .L_15)
.L_15:
        /*0034*/ 	.word	0x00000008
.L_16:


//--------------------- .nv.callgraph             --------------------------
	.section	.nv.callgraph,"",@"SHT_CUDA_CALLGRAPH"
	.align	4
	.sectionentsize	8
	.align		4
        /*0000*/ 	.word	0x00000000
	.align		4
        /*0004*/ 	.word	0xffffffff
	.align		4
        /*0008*/ 	.word	index@(_Z4testv)
	.align		4
        /*000c*/ 	.word	index@(vprintf)
	.align		4
        /*0010*/ 	.word	0x00000000
	.align		4
        /*0014*/ 	.word	0xfffffffe
	.align		4
        /*0018*/ 	.word	0x00000000
	.align		4
        /*001c*/ 	.word	0xfffffffd
	.align		4
        /*0020*/ 	.word	0x00000000
	.align		4
        /*0024*/ 	.word	0xfffffffc


//--------------------- .nv.constant4             --------------------------
	.section	.nv.constant4,"a",@progbits
	.align	8
	.align		8
.nv.constant4:
        /*0000*/ 	.dword	vprintf
	.align		8
        /*0008*/ 	.dword	$str


//--------------------- .text._Z4testv            --------------------------
	.section	.text._Z4testv,"ax",@progbits
	.align	128
        .global         _Z4testv
        .type           _Z4testv,@function
        .size           _Z4testv,(.L_x_2 - _Z4testv)
        .other          _Z4testv,@"STO_CUDA_ENTRY STV_DEFAULT"
_Z4testv:
.text._Z4testv:
[----:B------:R-:W0:Y:S01]  /*0000*/  LDC R1, c[0x0][0x37c] ;  /* 0x0000df00ff017b82 */ /* 0x000e220000000800 */
[----:B------:R-:W-:Y:S01]  /*0010*/  MOV R0, 0x0 ;  /* 0x0000000000007802 */ /* 0x000fe20000000f00 */
[----:B------:R-:W1:Y:S01]  /*0020*/  LDCU.64 UR4, c[0x4][0x8] ;  /* 0x01000100ff0477ac */ /* 0x000e620008000a00 */
[----:B------:R-:W-:-:S05]  /*0030*/  CS2R R6, SRZ ;  /* 0x0000000000067805 */ /* 0x000fca000001ff00 */
[----:B------:R2:W3:Y:S01]  /*0040*/  LDC.64 R2, c[0x4][R0] ;  /* 0x0100000000027b82 */ /* 0x0004e20000000a00 */
[----:B-1----:R-:W-:Y:S02]  /*0050*/  IMAD.U32 R4, RZ, RZ, UR4 ;  /* 0x00000004ff047e24 */ /* 0x002fe4000f8e00ff */
[----:B--2---:R-:W-:-:S07]  /*0060*/  IMAD.U32 R5, RZ, RZ, UR5 ;  /* 0x00000005ff057e24 */ /* 0x004fce000f8e00ff */
[----:B------:R-:W-:-:S07]  /*0070*/  LEPC R20, `(.L_x_0) ;  /* 0x000000001014794e */ /* 0x000fce0000000000 */
[----:B0--3--:R-:W-:Y:S05]  /*0080*/  CALL.ABS.NOINC R2 ;  /* 0x0000000002007343 */ /* 0x009fea0003c00000 */
.L_x_0:
[----:B------:R-:W-:Y:S05]  /*0090*/  EXIT ;  /* 0x000000000000794d */ /* 0x000fea0003800000 */
.L_x_1:
[----:B------:R-:W-:-:S00]  /*00a0*/  BRA `(.L_x_1) ;  /* 0xfffffffc00fc7947 */ /* 0x000fc0000383ffff */
[----:B------:R-:W-:-:S00]  /*00b0*/  NOP ;  /* 0x0000000000007918 */ /* 0x000fc00000000000 */
        /* <DEDUP_REMOVED lines=12> */
.L_x_2:


//--------------------- .nv.global.init           --------------------------
	.section	.nv.global.init,"aw",@progbits
.nv.global.init:
	.type		$str,@object
	.size		$str,(.L_0 - $str)
$str:
        /*0000*/ 	.byte	0x63, 0x68, 0x65, 0x63, 0x6b, 0x00
.L_0:


//--------------------- .nv.shared.reserved.0     --------------------------
	.section	.nv.shared.reserved.0,"aw",@nobits
	.weak		__nv_reservedSMEM_offset_0_alias
	.size		__nv_reservedSMEM_offset_0_alias, 0, 64
	.other		__nv_reservedSMEM_offset_0_alias,@"STO_CUDA_RESERVED_SHARED STV_DEFAULT"
__nv_reservedSMEM_offset_0_alias:
	.zero		0
	.zero		64


//--------------------- .nv.constant0._Z4testv    --------------------------
	.section	.nv.constant0._Z4testv,"a",@progbits
	.sectionflags	@""
	.align	4
.nv.constant0._Z4testv:
	.zero		896


//--------------------- SYMBOLS --------------------------

	.type		.nv.reservedSmem.offset0,@object
	.size		.nv.reservedSmem.offset0,0x4
	.type		vprintf,@function
